//
// Generated by NVIDIA NVVM Compiler
//
// Compiler Build ID: CL-36424714
// Cuda compilation tools, release 13.0, V13.0.88
// Based on NVVM 20.0.0
//

.version 9.0
.target sm_100
.address_size 64

	// .globl	_Z9vectorAddPKfS0_Pfi
// _ZZ5totalPfS_iE10partialSum has been demoted

.visible .entry _Z9vectorAddPKfS0_Pfi(
	.param .u64 .ptr .align 1 _Z9vectorAddPKfS0_Pfi_param_0,
	.param .u64 .ptr .align 1 _Z9vectorAddPKfS0_Pfi_param_1,
	.param .u64 .ptr .align 1 _Z9vectorAddPKfS0_Pfi_param_2,
	.param .u32 _Z9vectorAddPKfS0_Pfi_param_3
)
{
	.reg .pred 	%p<2>;
	.reg .b32 	%r<6>;
	.reg .b32 	%f<4>;
	.reg .b64 	%rd<11>;

	ld.param.u64 	%rd1, [_Z9vectorAddPKfS0_Pfi_param_0];
	ld.param.u64 	%rd2, [_Z9vectorAddPKfS0_Pfi_param_1];
	ld.param.u64 	%rd3, [_Z9vectorAddPKfS0_Pfi_param_2];
	ld.param.u32 	%r2, [_Z9vectorAddPKfS0_Pfi_param_3];
	mov.u32 	%r3, %ntid.x;
	mov.u32 	%r4, %ctaid.x;
	mov.u32 	%r5, %tid.x;
	mad.lo.s32 	%r1, %r3, %r4, %r5;
	setp.ge.s32 	%p1, %r1, %r2;
	@%p1 bra 	$L__BB0_2;
	cvta.to.global.u64 	%rd4, %rd1;
	cvta.to.global.u64 	%rd5, %rd2;
	cvta.to.global.u64 	%rd6, %rd3;
	mul.wide.s32 	%rd7, %r1, 4;
	add.s64 	%rd8, %rd4, %rd7;
	ld.global.f32 	%f1, [%rd8];
	add.s64 	%rd9, %rd5, %rd7;
	ld.global.f32 	%f2, [%rd9];
	add.f32 	%f3, %f1, %f2;
	add.s64 	%rd10, %rd6, %rd7;
	st.global.f32 	[%rd10], %f3;
$L__BB0_2:
	ret;

}
	// .globl	_Z5totalPfS_i
.visible .entry _Z5totalPfS_i(
	.param .u64 .ptr .align 1 _Z5totalPfS_i_param_0,
	.param .u64 .ptr .align 1 _Z5totalPfS_i_param_1,
	.param .u32 _Z5totalPfS_i_param_2
)
{
	.reg .pred 	%p<13>;
	.reg .b32 	%r<12>;
	.reg .b32 	%f<37>;
	.reg .b64 	%rd<9>;
	// demoted variable
	.shared .align 4 .b8 _ZZ5totalPfS_iE10partialSum[8192];
	ld.param.u64 	%rd3, [_Z5totalPfS_i_param_0];
	ld.param.u64 	%rd2, [_Z5totalPfS_i_param_1];
	ld.param.u32 	%r5, [_Z5totalPfS_i_param_2];
	cvta.to.global.u64 	%rd4, %rd3;
	mov.u32 	%r1, %tid.x;
	mov.u32 	%r2, %ctaid.x;
	shl.b32 	%r6, %r2, 11;
	or.b32  	%r3, %r6, %r1;
	setp.ge.u32 	%p1, %r3, %r5;
	mul.wide.u32 	%rd5, %r3, 4;
	add.s64 	%rd1, %rd4, %rd5;
	shl.b32 	%r7, %r1, 2;
	mov.u32 	%r8, _ZZ5totalPfS_iE10partialSum;
	add.s32 	%r4, %r8, %r7;
	@%p1 bra 	$L__BB1_2;
	ld.global.f32 	%f1, [%rd1];
	st.shared.f32 	[%r4], %f1;
	bra.uni 	$L__BB1_3;
$L__BB1_2:
	mov.b32 	%r9, 0;
	st.shared.u32 	[%r4], %r9;
$L__BB1_3:
	add.s32 	%r10, %r3, 1024;
	setp.ge.u32 	%p2, %r10, %r5;
	@%p2 bra 	$L__BB1_5;
	ld.global.f32 	%f2, [%rd1+4096];
	st.shared.f32 	[%r4+4096], %f2;
	bra.uni 	$L__BB1_6;
$L__BB1_5:
	mov.b32 	%r11, 0;
	st.shared.u32 	[%r4+4096], %r11;
$L__BB1_6:
	bar.sync 	0;
	ld.shared.f32 	%f3, [%r4+4096];
	ld.shared.f32 	%f4, [%r4];
	add.f32 	%f5, %f3, %f4;
	st.shared.f32 	[%r4], %f5;
	bar.sync 	0;
	setp.gt.u32 	%p3, %r1, 511;
	@%p3 bra 	$L__BB1_8;
	ld.shared.f32 	%f6, [%r4+2048];
	ld.shared.f32 	%f7, [%r4];
	add.f32 	%f8, %f6, %f7;
	st.shared.f32 	[%r4], %f8;
$L__BB1_8:
	bar.sync 	0;
	setp.gt.u32 	%p4, %r1, 255;
	@%p4 bra 	$L__BB1_10;
	ld.shared.f32 	%f9, [%r4+1024];
	ld.shared.f32 	%f10, [%r4];
	add.f32 	%f11, %f9, %f10;
	st.shared.f32 	[%r4], %f11;
$L__BB1_10:
	bar.sync 	0;
	setp.gt.u32 	%p5, %r1, 127;
	@%p5 bra 	$L__BB1_12;
	ld.shared.f32 	%f12, [%r4+512];
	ld.shared.f32 	%f13, [%r4];
	add.f32 	%f14, %f12, %f13;
	st.shared.f32 	[%r4], %f14;
$L__BB1_12:
	bar.sync 	0;
	setp.gt.u32 	%p6, %r1, 63;
	@%p6 bra 	$L__BB1_14;
	ld.shared.f32 	%f15, [%r4+256];
	ld.shared.f32 	%f16, [%r4];
	add.f32 	%f17, %f15, %f16;
	st.shared.f32 	[%r4], %f17;
$L__BB1_14:
	bar.sync 	0;
	setp.gt.u32 	%p7, %r1, 31;
	@%p7 bra 	$L__BB1_16;
	ld.shared.f32 	%f18, [%r4+128];
	ld.shared.f32 	%f19, [%r4];
	add.f32 	%f20, %f18, %f19;
	st.shared.f32 	[%r4], %f20;
$L__BB1_16:
	bar.sync 	0;
	setp.gt.u32 	%p8, %r1, 15;
	@%p8 bra 	$L__BB1_18;
	ld.shared.f32 	%f21, [%r4+64];
	ld.shared.f32 	%f22, [%r4];
	add.f32 	%f23, %f21, %f22;
	st.shared.f32 	[%r4], %f23;
$L__BB1_18:
	bar.sync 	0;
	setp.gt.u32 	%p9, %r1, 7;
	@%p9 bra 	$L__BB1_20;
	ld.shared.f32 	%f24, [%r4+32];
	ld.shared.f32 	%f25, [%r4];
	add.f32 	%f26, %f24, %f25;
	st.shared.f32 	[%r4], %f26;
$L__BB1_20:
	bar.sync 	0;
	setp.gt.u32 	%p10, %r1, 3;
	@%p10 bra 	$L__BB1_22;
	ld.shared.f32 	%f27, [%r4+16];
	ld.shared.f32 	%f28, [%r4];
	add.f32 	%f29, %f27, %f28;
	st.shared.f32 	[%r4], %f29;
$L__BB1_22:
	bar.sync 	0;
	setp.gt.u32 	%p11, %r1, 1;
	@%p11 bra 	$L__BB1_24;
	ld.shared.f32 	%f30, [%r4+8];
	ld.shared.f32 	%f31, [%r4];
	add.f32 	%f32, %f30, %f31;
	st.shared.f32 	[%r4], %f32;
$L__BB1_24:
	bar.sync 	0;
	setp.ne.s32 	%p12, %r1, 0;
	@%p12 bra 	$L__BB1_26;
	ld.shared.f32 	%f33, [_ZZ5totalPfS_iE10partialSum+4];
	ld.shared.f32 	%f34, [%r4];
	add.f32 	%f35, %f33, %f34;
	st.shared.f32 	[%r4], %f35;
	ld.shared.f32 	%f36, [_ZZ5totalPfS_iE10partialSum];
	cvta.to.global.u64 	%rd6, %rd2;
	mul.wide.u32 	%rd7, %r2, 4;
	add.s64 	%rd8, %rd6, %rd7;
	st.global.f32 	[%rd8], %f36;
$L__BB1_26:
	ret;

}


// ===== COMPILED SASS (sm_100) =====

	.target	sm_100

	.elftype	@"ET_EXEC"


//--------------------- .note.nv.tkinfo           --------------------------
	.section	.note.nv.tkinfo,"",@"SHT_NOTE"
	.sectionflags	@"SHF_NOTE_NV_TKINFO"
	.tkinfo
        /*0018*/ 	.word	0x00000002
        /*0030*/ 	.string	""
        /*0030*/ 	.string	"ptxas"
        /*0030*/ 	.string	"Cuda compilation tools, release 13.0, V13.0.88"
        /*0030*/ 	.string	"Build cuda_13.0.r13.0/compiler.36424714_0"
        /*0030*/ 	.string	"-arch sm_100 -m 64 "



//--------------------- .note.nv.cuinfo           --------------------------
	.section	.note.nv.cuinfo,"",@"SHT_NOTE"
	.sectionflags	@"SHF_NOTE_NV_CUINFO"
        /*0018*/ 	.short	0x0002
        /*001a*/ 	.short	0x0064
        /*001c*/ 	.short	0x0082
	.zero		2


//--------------------- .nv.info                  --------------------------
	.section	.nv.info,"",@"SHT_CUDA_INFO"
	.align	4


	//----- nvinfo : EIATTR_REGCOUNT
	.align		4
        /*0000*/ 	.byte	0x04, 0x2f
        /*0002*/ 	.short	(.L_1 - .L_0)
	.align		4
.L_0:
        /*0004*/ 	.word	index@(_Z9vectorAddPKfS0_Pfi)
        /*0008*/ 	.word	0x0000000c


	//----- nvinfo : EIATTR_FRAME_SIZE
	.align		4
.L_1:
        /*000c*/ 	.byte	0x04, 0x11
        /*000e*/ 	.short	(.L_3 - .L_2)
	.align		4
.L_2:
        /*0010*/ 	.word	index@(_Z9vectorAddPKfS0_Pfi)
        /*0014*/ 	.word	0x00000000


	//----- nvinfo : EIATTR_REGCOUNT
	.align		4
.L_3:
        /*0018*/ 	.byte	0x04, 0x2f
        /*001a*/ 	.short	(.L_5 - .L_4)
	.align		4
.L_4:
        /*001c*/ 	.word	index@(_Z5totalPfS_i)
        /*0020*/ 	.word	0x0000000b


	//----- nvinfo : EIATTR_FRAME_SIZE
	.align		4
.L_5:
        /*0024*/ 	.byte	0x04, 0x11
        /*0026*/ 	.short	(.L_7 - .L_6)
	.align		4
.L_6:
        /*0028*/ 	.word	index@(_Z5totalPfS_i)
        /*002c*/ 	.word	0x00000000


	//----- nvinfo : EIATTR_MIN_STACK_SIZE
	.align		4
.L_7:
        /*0030*/ 	.byte	0x04, 0x12
        /*0032*/ 	.short	(.L_9 - .L_8)
	.align		4
.L_8:
        /*0034*/ 	.word	index@(_Z5totalPfS_i)
        /*0038*/ 	.word	0x00000000


	//----- nvinfo : EIATTR_MIN_STACK_SIZE
	.align		4
.L_9:
        /*003c*/ 	.byte	0x04, 0x12
        /*003e*/ 	.short	(.L_11 - .L_10)
	.align		4
.L_10:
        /*0040*/ 	.word	index@(_Z9vectorAddPKfS0_Pfi)
        /*0044*/ 	.word	0x00000000
.L_11:


//--------------------- .nv.compat                --------------------------
	.section	.nv.compat,"",@"SHT_CUDA_COMPAT_INFO"
	.align	4
        /*0000*/ 	.byte	0x02, 0x09, 0x00, 0x00, 0x02, 0x02, 0x01, 0x00, 0x02, 0x05, 0x05, 0x00, 0x03, 0x07, 0x01, 0x01
        /*0010*/ 	.byte	0x02, 0x03, 0x00, 0x00, 0x02, 0x06, 0x01, 0x00, 0x04, 0x0b, 0x08, 0x00, 0x09, 0x00, 0x00, 0x00
        /*0020*/ 	.byte	0x00, 0x00, 0x00, 0x00


//--------------------- .nv.info._Z5totalPfS_i    --------------------------
	.section	.nv.info._Z5totalPfS_i,"",@"SHT_CUDA_INFO"
	.sectionflags	@""
	.align	4


	//----- nvinfo : EIATTR_CUDA_API_VERSION
	.align		4
        /*0000*/ 	.byte	0x04, 0x37
        /*0002*/ 	.short	(.L_13 - .L_12)
.L_12:
        /*0004*/ 	.word	0x00000082


	//----- nvinfo : EIATTR_KPARAM_INFO
	.align		4
.L_13:
        /*0008*/ 	.byte	0x04, 0x17
        /*000a*/ 	.short	(.L_15 - .L_14)
.L_14:
        /*000c*/ 	.word	0x00000000
        /*0010*/ 	.short	0x0002
        /*0012*/ 	.short	0x0010
        /*0014*/ 	.byte	0x00, 0xf0, 0x11, 0x00


	//----- nvinfo : EIATTR_KPARAM_INFO
	.align		4
.L_15:
        /*0018*/ 	.byte	0x04, 0x17
        /*001a*/ 	.short	(.L_17 - .L_16)
.L_16:
        /*001c*/ 	.word	0x00000000
        /*0020*/ 	.short	0x0001
        /*0022*/ 	.short	0x0008
        /*0024*/ 	.byte	0x00, 0xf5, 0x21, 0x00


	//----- nvinfo : EIATTR_KPARAM_INFO
	.align		4
.L_17:
        /*0028*/ 	.byte	0x04, 0x17
        /*002a*/ 	.short	(.L_19 - .L_18)
.L_18:
        /*002c*/ 	.word	0x00000000
        /*0030*/ 	.short	0x0000
        /*0032*/ 	.short	0x0000
        /*0034*/ 	.byte	0x00, 0xf5, 0x21, 0x00


	//----- nvinfo : EIATTR_SPARSE_MMA_MASK
	.align		4
.L_19:
        /*0038*/ 	.byte	0x03, 0x50
        /*003a*/ 	.short	0x0000


	//----- nvinfo : EIATTR_MAXREG_COUNT
	.align		4
        /*003c*/ 	.byte	0x03, 0x1b
        /*003e*/ 	.short	0x00ff


	//----- nvinfo : EIATTR_NUM_BARRIERS
	.align		4
        /*0040*/ 	.byte	0x02, 0x4c
        /*0042*/ 	.byte	0x01
	.zero		1


	//----- nvinfo : EIATTR_MERCURY_ISA_VERSION
	.align		4
        /*0044*/ 	.byte	0x03, 0x5f
        /*0046*/ 	.short	0x0101


	//----- nvinfo : EIATTR_VRC_CTA_INIT_COUNT
	.align		4
        /*0048*/ 	.byte	0x02, 0x4a
	.zero		1
	.zero		1


	//----- nvinfo : EIATTR_EXIT_INSTR_OFFSETS
	.align		4
        /*004c*/ 	.byte	0x04, 0x1c
        /*004e*/ 	.short	(.L_21 - .L_20)


	//   ....[0]....
.L_20:
        /*0050*/ 	.word	0x00000570


	//   ....[1]....
        /*0054*/ 	.word	0x00000600


	//----- nvinfo : EIATTR_CRS_STACK_SIZE
	.align		4
.L_21:
        /*0058*/ 	.byte	0x04, 0x1e
        /*005a*/ 	.short	(.L_23 - .L_22)
.L_22:
        /*005c*/ 	.word	0x00000000


	//----- nvinfo : EIATTR_CBANK_PARAM_SIZE
	.align		4
.L_23:
        /*0060*/ 	.byte	0x03, 0x19
        /*0062*/ 	.short	0x0014


	//----- nvinfo : EIATTR_PARAM_CBANK
	.align		4
        /*0064*/ 	.byte	0x04, 0x0a
        /*0066*/ 	.short	(.L_25 - .L_24)
	.align		4
.L_24:
        /*0068*/ 	.word	index@(.nv.constant0._Z5totalPfS_i)
        /*006c*/ 	.short	0x0380
        /*006e*/ 	.short	0x0014


	//----- nvinfo : EIATTR_SW_WAR
	.align		4
.L_25:
        /*0070*/ 	.byte	0x04, 0x36
        /*0072*/ 	.short	(.L_27 - .L_26)
.L_26:
        /*0074*/ 	.word	0x00000008
.L_27:


//--------------------- .nv.info._Z9vectorAddPKfS0_Pfi --------------------------
	.section	.nv.info._Z9vectorAddPKfS0_Pfi,"",@"SHT_CUDA_INFO"
	.sectionflags	@""
	.align	4


	//----- nvinfo : EIATTR_CUDA_API_VERSION
	.align		4
        /*0000*/ 	.byte	0x04, 0x37
        /*0002*/ 	.short	(.L_29 - .L_28)
.L_28:
        /*0004*/ 	.word	0x00000082


	//----- nvinfo : EIATTR_KPARAM_INFO
	.align		4
.L_29:
        /*0008*/ 	.byte	0x04, 0x17
        /*000a*/ 	.short	(.L_31 - .L_30)
.L_30:
        /*000c*/ 	.word	0x00000000
        /*0010*/ 	.short	0x0003
        /*0012*/ 	.short	0x0018
        /*0014*/ 	.byte	0x00, 0xf0, 0x11, 0x00


	//----- nvinfo : EIATTR_KPARAM_INFO
	.align		4
.L_31:
        /*0018*/ 	.byte	0x04, 0x17
        /*001a*/ 	.short	(.L_33 - .L_32)
.L_32:
        /*001c*/ 	.word	0x00000000
        /*0020*/ 	.short	0x0002
        /*0022*/ 	.short	0x0010
        /*0024*/ 	.byte	0x00, 0xf5, 0x21, 0x00


	//----- nvinfo : EIATTR_KPARAM_INFO
	.align		4
.L_33:
        /*0028*/ 	.byte	0x04, 0x17
        /*002a*/ 	.short	(.L_35 - .L_34)
.L_34:
        /*002c*/ 	.word	0x00000000
        /*0030*/ 	.short	0x0001
        /*0032*/ 	.short	0x0008
        /*0034*/ 	.byte	0x00, 0xf5, 0x21, 0x00


	//----- nvinfo : EIATTR_KPARAM_INFO
	.align		4
.L_35:
        /*0038*/ 	.byte	0x04, 0x17
        /*003a*/ 	.short	(.L_37 - .L_36)
.L_36:
        /*003c*/ 	.word	0x00000000
        /*0040*/ 	.short	0x0000
        /*0042*/ 	.short	0x0000
        /*0044*/ 	.byte	0x00, 0xf5, 0x21, 0x00


	//----- nvinfo : EIATTR_SPARSE_MMA_MASK
	.align		4
.L_37:
        /*0048*/ 	.byte	0x03, 0x50
        /*004a*/ 	.short	0x0000


	//----- nvinfo : EIATTR_MAXREG_COUNT
	.align		4
        /*004c*/ 	.byte	0x03, 0x1b
        /*004e*/ 	.short	0x00ff


	//----- nvinfo : EIATTR_MERCURY_ISA_VERSION
	.align		4
        /*0050*/ 	.byte	0x03, 0x5f
        /*0052*/ 	.short	0x0101


	//----- nvinfo : EIATTR_VRC_CTA_INIT_COUNT
	.align		4
        /*0054*/ 	.byte	0x02, 0x4a
	.zero		1
	.zero		1


	//----- nvinfo : EIATTR_EXIT_INSTR_OFFSETS
	.align		4
        /*0058*/ 	.byte	0x04, 0x1c
        /*005a*/ 	.short	(.L_39 - .L_38)


	//   ....[0]....
.L_38:
        /*005c*/ 	.word	0x00000070


	//   ....[1]....
        /*0060*/ 	.word	0x00000130


	//----- nvinfo : EIATTR_CBANK_PARAM_SIZE
	.align		4
.L_39:
        /*0064*/ 	.byte	0x03, 0x19
        /*0066*/ 	.short	0x001c


	//----- nvinfo : EIATTR_PARAM_CBANK
	.align		4
        /*0068*/ 	.byte	0x04, 0x0a
        /*006a*/ 	.short	(.L_41 - .L_40)
	.align		4
.L_40:
        /*006c*/ 	.word	index@(.nv.constant0._Z9vectorAddPKfS0_Pfi)
        /*0070*/ 	.short	0x0380
        /*0072*/ 	.short	0x001c


	//----- nvinfo : EIATTR_SW_WAR
	.align		4
.L_41:
        /*0074*/ 	.byte	0x04, 0x36
        /*0076*/ 	.short	(.L_43 - .L_42)
.L_42:
        /*0078*/ 	.word	0x00000008
.L_43:


//--------------------- .nv.callgraph             --------------------------
	.section	.nv.callgraph,"",@"SHT_CUDA_CALLGRAPH"
	.align	4
	.sectionentsize	8
	.align		4
        /*0000*/ 	.word	0x00000000
	.align		4
        /*0004*/ 	.word	0xffffffff
	.align		4
        /*0008*/ 	.word	0x00000000
	.align		4
        /*000c*/ 	.word	0xfffffffe
	.align		4
        /*0010*/ 	.word	0x00000000
	.align		4
        /*0014*/ 	.word	0xfffffffd
	.align		4
        /*0018*/ 	.word	0x00000000
	.align		4
        /*001c*/ 	.word	0xfffffffc


//--------------------- .text._Z5totalPfS_i       --------------------------
	.section	.text._Z5totalPfS_i,"ax",@progbits
	.align	128
        .global         _Z5totalPfS_i
        .type           _Z5totalPfS_i,@function
        .size           _Z5totalPfS_i,(.L_x_5 - _Z5totalPfS_i)
        .other          _Z5totalPfS_i,@"STO_CUDA_ENTRY STV_DEFAULT"
_Z5totalPfS_i:
.text._Z5totalPfS_i:
[----:B------:R-:W-:Y:S01]  /*0000*/  LDC R1, c[0x0][0x37c] ;  /* 0x0000df00ff017b82 */ /* 0x000fe20000000800 */
[----:B------:R-:W0:Y:S01]  /*0010*/  S2R R0, SR_CTAID.X ;  /* 0x0000000000007919 */ /* 0x000e220000002500 */
[----:B------:R-:W1:Y:S06]  /*0020*/  LDCU UR8, c[0x0][0x390] ;  /* 0x00007200ff0877ac */ /* 0x000e6c0008000800 */
[----:B------:R-:W2:Y:S01]  /*0030*/  LDC.64 R4, c[0x0][0x380] ;  /* 0x0000e000ff047b82 */ /* 0x000ea20000000a00 */
[----:B------:R-:W3:Y:S01]  /*0040*/  S2R R2, SR_TID.X ;  /* 0x0000000000027919 */ /* 0x000ee20000002100 */
[----:B------:R-:W4:Y:S01]  /*0050*/  LDCU.64 UR6, c[0x0][0x358] ;  /* 0x00006b00ff0677ac */ /* 0x000f220008000a00 */
[----:B0-----:R-:W-:-:S05]  /*0060*/  IMAD.SHL.U32 R3, R0, 0x800, RZ ;  /* 0x0000080000037824 */ /* 0x001fca00078e00ff */
[----:B---3--:R-:W-:-:S04]  /*0070*/  LOP3.LUT R7, R3, R2, RZ, 0xfc, !PT ;  /* 0x0000000203077212 */ /* 0x008fc800078efcff */
[C---:B-1----:R-:W-:Y:S01]  /*0080*/  ISETP.GE.U32.AND P0, PT, R7.reuse, UR8, PT ;  /* 0x0000000807007c0c */ /* 0x042fe2000bf06070 */
[----:B--2---:R-:W-:-:S12]  /*0090*/  IMAD.WIDE.U32 R4, R7, 0x4, R4 ;  /* 0x0000000407047825 */ /* 0x004fd800078e0004 */
[----:B----4-:R-:W2:Y:S01]  /*00a0*/  @!P0 LDG.E R6, desc[UR6][R4.64] ;  /* 0x0000000604068981 */ /* 0x010ea2000c1e1900 */
[----:B------:R-:W0:Y:S01]  /*00b0*/  S2UR UR5, SR_CgaCtaId ;  /* 0x00000000000579c3 */ /* 0x000e220000008800 */
[----:B------:R-:W-:Y:S01]  /*00c0*/  UMOV UR4, 0x400 ;  /* 0x0000040000047882 */ /* 0x000fe20000000000 */
[----:B------:R-:W-:Y:S01]  /*00d0*/  IADD3 R7, PT, PT, R7, 0x400, RZ ;  /* 0x0000040007077810 */ /* 0x000fe20007ffe0ff */
[----:B------:R-:W-:Y:S01]  /*00e0*/  BSSY.RECONVERGENT B0, `(.L_x_0) ;  /* 0x000000b000007945 */ /* 0x000fe20003800200 */
[----:B0-----:R-:W-:-:S06]  /*00f0*/  ULEA UR4, UR5, UR4, 0x18 ;  /* 0x0000000405047291 */ /* 0x001fcc000f8ec0ff */
[----:B------:R-:W-:-:S05]  /*0100*/  LEA R3, R2, UR4, 0x2 ;  /* 0x0000000402037c11 */ /* 0x000fca000f8e10ff */
[----:B--2---:R0:W-:Y:S04]  /*0110*/  @!P0 STS [R3], R6 ;  /* 0x0000000603008388 */ /* 0x0041e80000000800 */
[----:B------:R0:W-:Y:S01]  /*0120*/  @P0 STS [R3], RZ ;  /* 0x000000ff03000388 */ /* 0x0001e20000000800 */
[----:B------:R-:W-:-:S13]  /*0130*/  ISETP.GE.U32.AND P0, PT, R7, UR8, PT ;  /* 0x0000000807007c0c */ /* 0x000fda000bf06070 */
[----:B0-----:R-:W-:Y:S05]  /*0140*/  @P0 BRA `(.L_x_1) ;  /* 0x00000000000c0947 */ /* 0x001fea0003800000 */
[----:B------:R-:W2:Y:S04]  /*0150*/  LDG.E R4, desc[UR6][R4.64+0x1000] ;  /* 0x0010000604047981 */ /* 0x000ea8000c1e1900 */
[----:B--2---:R1:W-:Y:S01]  /*0160*/  STS [R3+0x1000], R4 ;  /* 0x0010000403007388 */ /* 0x0043e20000000800 */
[----:B------:R-:W-:Y:S05]  /*0170*/  BRA `(.L_x_2) ;  /* 0x0000000000047947 */ /* 0x000fea0003800000 */
.L_x_1:
[----:B------:R0:W-:Y:S02]  /*0180*/  STS [R3+0x1000], RZ ;  /* 0x001000ff03007388 */ /* 0x0001e40000000800 */
.L_x_2:
[----:B------:R-:W-:Y:S05]  /*0190*/  BSYNC.RECONVERGENT B0 ;  /* 0x0000000000007941 */ /* 0x000fea0003800200 */
.L_x_0:
[----:B------:R-:W-:Y:S01]  /*01a0*/  BAR.SYNC.DEFER_BLOCKING 0x0 ;  /* 0x0000000000007b1d */ /* 0x000fe20000010000 */
[C---:B------:R-:W-:Y:S02]  /*01b0*/  ISETP.GT.U32.AND P0, PT, R2.reuse, 0x1ff, PT ;  /* 0x000001ff0200780c */ /* 0x040fe40003f04070 */
[----:B------:R-:W-:-:S03]  /*01c0*/  ISETP.GT.U32.AND P1, PT, R2, 0xff, PT ;  /* 0x000000ff0200780c */ /* 0x000fc60003f24070 */
[----:B-1----:R-:W-:Y:S04]  /*01d0*/  LDS R4, [R3+0x1000] ;  /* 0x0010000003047984 */ /* 0x002fe80000000800 */
[----:B------:R-:W1:Y:S02]  /*01e0*/  LDS R5, [R3] ;  /* 0x0000000003057984 */ /* 0x000e640000000800 */
[----:B-1----:R-:W-:-:S05]  /*01f0*/  FADD R4, R4, R5 ;  /* 0x0000000504047221 */ /* 0x002fca0000000000 */
[----:B------:R-:W-:Y:S01]  /*0200*/  STS [R3], R4 ;  /* 0x0000000403007388 */ /* 0x000fe20000000800 */
[----:B------:R-:W-:Y:S06]  /*0210*/  BAR.SYNC.DEFER_BLOCKING 0x0 ;  /* 0x0000000000007b1d */ /* 0x000fec0000010000 */
[----:B------:R-:W-:Y:S04]  /*0220*/  @!P0 LDS R5, [R3+0x800] ;  /* 0x0008000003058984 */ /* 0x000fe80000000800 */
[----:B------:R-:W1:Y:S02]  /*0230*/  @!P0 LDS R6, [R3] ;  /* 0x0000000003068984 */ /* 0x000e640000000800 */
[----:B-1----:R-:W-:-:S05]  /*0240*/  @!P0 FADD R6, R5, R6 ;  /* 0x0000000605068221 */ /* 0x002fca0000000000 */
[----:B------:R-:W-:Y:S01]  /*0250*/  @!P0 STS [R3], R6 ;  /* 0x0000000603008388 */ /* 0x000fe20000000800 */
[----:B------:R-:W-:Y:S01]  /*0260*/  BAR.SYNC.DEFER_BLOCKING 0x0 ;  /* 0x0000000000007b1d */ /* 0x000fe20000010000 */
[----:B------:R-:W-:-:S05]  /*0270*/  ISETP.GT.U32.AND P0, PT, R2, 0x7f, PT ;  /* 0x0000007f0200780c */ /* 0x000fca0003f04070 */
        /* <DEDUP_REMOVED lines=41> */
[----:B------:R-:W-:-:S05]  /*0510*/  ISETP.NE.AND P1, PT, R2, RZ, PT ;  /* 0x000000ff0200720c */ /* 0x000fca0003f25270 */
[----:B------:R-:W-:Y:S04]  /*0520*/  @!P0 LDS R4, [R3+0x8] ;  /* 0x0000080003048984 */ /* 0x000fe80000000800 */
[----:B------:R-:W1:Y:S02]  /*0530*/  @!P0 LDS R5, [R3] ;  /* 0x0000000003058984 */ /* 0x000e640000000800 */
[----:B-1----:R-:W-:-:S05]  /*0540*/  @!P0 FADD R4, R4, R5 ;  /* 0x0000000504048221 */ /* 0x002fca0000000000 */
[----:B------:R1:W-:Y:S01]  /*0550*/  @!P0 STS [R3], R4 ;  /* 0x0000000403008388 */ /* 0x0003e20000000800 */
[----:B------:R-:W-:Y:S06]  /*0560*/  BAR.SYNC.DEFER_BLOCKING 0x0 ;  /* 0x0000000000007b1d */ /* 0x000fec0000010000 */
[----:B------:R-:W-:Y:S05]  /*0570*/  @P1 EXIT ;  /* 0x000000000000194d */ /* 0x000fea0003800000 */
[----:B------:R-:W-:Y:S04]  /*0580*/  LDS R2, [UR4+0x4] ;  /* 0x00000404ff027984 */ /* 0x000fe80008000800 */
[----:B------:R-:W2:Y:S02]  /*0590*/  LDS R5, [R3] ;  /* 0x0000000003057984 */ /* 0x000ea40000000800 */
[----:B--2---:R-:W-:Y:S02]  /*05a0*/  FADD R2, R2, R5 ;  /* 0x0000000502027221 */ /* 0x004fe40000000000 */
[----:B-1----:R-:W1:Y:S03]  /*05b0*/  LDC.64 R4, c[0x0][0x388] ;  /* 0x0000e200ff047b82 */ /* 0x002e660000000a00 */
[----:B------:R-:W-:Y:S04]  /*05c0*/  STS [R3], R2 ;  /* 0x0000000203007388 */ /* 0x000fe80000000800 */
[----:B------:R-:W2:Y:S01]  /*05d0*/  LDS R7, [UR4] ;  /* 0x00000004ff077984 */ /* 0x000ea20008000800 */
[----:B-1----:R-:W-:-:S05]  /*05e0*/  IMAD.WIDE.U32 R4, R0, 0x4, R4 ;  /* 0x0000000400047825 */ /* 0x002fca00078e0004 */
[----:B--2---:R-:W-:Y:S01]  /*05f0*/  STG.E desc[UR6][R4.64], R7 ;  /* 0x0000000704007986 */ /* 0x004fe2000c101906 */
[----:B------:R-:W-:Y:S05]  /*0600*/  EXIT ;  /* 0x000000000000794d */ /* 0x000fea0003800000 */
.L_x_3:
[----:B------:R-:W-:-:S00]  /*0610*/  BRA `(.L_x_3) ;  /* 0xfffffffc00fc7947 */ /* 0x000fc0000383ffff */
[----:B------:R-:W-:-:S00]  /*0620*/  NOP ;  /* 0x0000000000007918 */ /* 0x000fc00000000000 */
        /* <DEDUP_REMOVED lines=13> */
.L_x_5:


//--------------------- .text._Z9vectorAddPKfS0_Pfi --------------------------
	.section	.text._Z9vectorAddPKfS0_Pfi,"ax",@progbits
	.align	128
        .global         _Z9vectorAddPKfS0_Pfi
        .type           _Z9vectorAddPKfS0_Pfi,@function
        .size           _Z9vectorAddPKfS0_Pfi,(.L_x_6 - _Z9vectorAddPKfS0_Pfi)
        .other          _Z9vectorAddPKfS0_Pfi,@"STO_CUDA_ENTRY STV_DEFAULT"
_Z9vectorAddPKfS0_Pfi:
.text._Z9vectorAddPKfS0_Pfi:
[----:B------:R-:W-:Y:S01]  /*0000*/  LDC R1, c[0x0][0x37c] ;  /* 0x0000df00ff017b82 */ /* 0x000fe20000000800 */
[----:B------:R-:W0:Y:S01]  /*0010*/  S2R R9, SR_CTAID.X ;  /* 0x0000000000097919 */ /* 0x000e220000002500 */
[----:B------:R-:W0:Y:S01]  /*0020*/  LDCU UR4, c[0x0][0x360] ;  /* 0x00006c00ff0477ac */ /* 0x000e220008000800 */
[----:B------:R-:W0:Y:S01]  /*0030*/  S2R R0, SR_TID.X ;  /* 0x0000000000007919 */ /* 0x000e220000002100 */
[----:B------:R-:W1:Y:S01]  /*0040*/  LDCU UR5, c[0x0][0x398] ;  /* 0x00007300ff0577ac */ /* 0x000e620008000800 */
[----:B0-----:R-:W-:-:S05]  /*0050*/  IMAD R9, R9, UR4, R0 ;  /* 0x0000000409097c24 */ /* 0x001fca000f8e0200 */
[----:B-1----:R-:W-:-:S13]  /*0060*/  ISETP.GE.AND P0, PT, R9, UR5, PT ;  /* 0x0000000509007c0c */ /* 0x002fda000bf06270 */
[----:B------:R-:W-:Y:S05]  /*0070*/  @P0 EXIT ;  /* 0x000000000000094d */ /* 0x000fea0003800000 */
[----:B------:R-:W0:Y:S01]  /*0080*/  LDC.64 R2, c[0x0][0x380] ;  /* 0x0000e000ff027b82 */ /* 0x000e220000000a00 */
[----:B------:R-:W1:Y:S07]  /*0090*/  LDCU.64 UR4, c[0x0][0x358] ;  /* 0x00006b00ff0477ac */ /* 0x000e6e0008000a00 */
[----:B------:R-:W2:Y:S08]  /*00a0*/  LDC.64 R4, c[0x0][0x388] ;  /* 0x0000e200ff047b82 */ /* 0x000eb00000000a00 */
[----:B------:R-:W3:Y:S01]  /*00b0*/  LDC.64 R6, c[0x0][0x390] ;  /* 0x0000e400ff067b82 */ /* 0x000ee20000000a00 */
[----:B0-----:R-:W-:-:S06]  /*00c0*/  IMAD.WIDE R2, R9, 0x4, R2 ;  /* 0x0000000409027825 */ /* 0x001fcc00078e0202 */
[----:B-1----:R-:W4:Y:S01]  /*00d0*/  LDG.E R2, desc[UR4][R2.64] ;  /* 0x0000000402027981 */ /* 0x002f22000c1e1900 */
[----:B--2---:R-:W-:-:S06]  /*00e0*/  IMAD.WIDE R4, R9, 0x4, R4 ;  /* 0x0000000409047825 */ /* 0x004fcc00078e0204 */
[----:B------:R-:W4:Y:S01]  /*00f0*/  LDG.E R5, desc[UR4][R4.64] ;  /* 0x0000000404057981 */ /* 0x000f22000c1e1900 */
[----:B---3--:R-:W-:-:S04]  /*0100*/  IMAD.WIDE R6, R9, 0x4, R6 ;  /* 0x0000000409067825 */ /* 0x008fc800078e0206 */
[----:B----4-:R-:W-:-:S05]  /*0110*/  FADD R9, R2, R5 ;  /* 0x0000000502097221 */ /* 0x010fca0000000000 */
[----:B------:R-:W-:Y:S01]  /*0120*/  STG.E desc[UR4][R6.64], R9 ;  /* 0x0000000906007986 */ /* 0x000fe2000c101904 */
[----:B------:R-:W-:Y:S05]  /*0130*/  EXIT ;  /* 0x000000000000794d */ /* 0x000fea0003800000 */
.L_x_4:
        /* <DEDUP_REMOVED lines=12> */
.L_x_6:


//--------------------- .nv.shared._Z5totalPfS_i  --------------------------
	.section	.nv.shared._Z5totalPfS_i,"aw",@nobits
	.sectionflags	@""
	.align	4
.nv.shared._Z5totalPfS_i:
	.zero		9216


//--------------------- .nv.shared.reserved.0     --------------------------
	.section	.nv.shared.reserved.0,"aw",@nobits
	.weak		__nv_reservedSMEM_offset_0_alias
	.size		__nv_reservedSMEM_offset_0_alias, 0, 64
	.other		__nv_reservedSMEM_offset_0_alias,@"STO_CUDA_RESERVED_SHARED STV_DEFAULT"
__nv_reservedSMEM_offset_0_alias:
	.zero		0
	.zero		64


//--------------------- .nv.constant0._Z5totalPfS_i --------------------------
	.section	.nv.constant0._Z5totalPfS_i,"a",@progbits
	.sectionflags	@""
	.align	4
.nv.constant0._Z5totalPfS_i:
	.zero		916


//--------------------- .nv.constant0._Z9vectorAddPKfS0_Pfi --------------------------
	.section	.nv.constant0._Z9vectorAddPKfS0_Pfi,"a",@progbits
	.sectionflags	@""
	.align	4
.nv.constant0._Z9vectorAddPKfS0_Pfi:
	.zero		924


//--------------------- SYMBOLS --------------------------

	.type		.nv.reservedSmem.offset0,@object
	.size		.nv.reservedSmem.offset0,0x4
	.type		.nv.reservedSmem.cap,@object
	.size		.nv.reservedSmem.cap,0x4
